	.headerflags	@"EF_CUDA_TEXMODE_UNIFIED EF_CUDA_64BIT_ADDRESS EF_CUDA_ACCELERATORS EF_CUDA_SM90 EF_CUDA_VIRTUAL_SM(EF_CUDA_SM90)"
	.elftype	@"ET_EXEC"


//--------------------- .nv.info                  --------------------------
	.section	.nv.info,"",@"SHT_CUDA_INFO"
	.align	4


	//----- nvinfo : EIATTR_REGCOUNT
	.align		4
        /*0000*/ 	.byte	0x04, 0x2f
        /*0002*/ 	.short	(.L_1 - .L_0)
	.align		4
.L_0:
        /*0004*/ 	.word	index@(triton_poi_fused_cat_11)
        /*0008*/ 	.word	0x00000013


	//----- nvinfo : EIATTR_MIN_STACK_SIZE
	.align		4
.L_1:
        /*000c*/ 	.byte	0x04, 0x12
        /*000e*/ 	.short	(.L_3 - .L_2)
	.align		4
.L_2:
        /*0010*/ 	.word	index@(triton_poi_fused_cat_11)
        /*0014*/ 	.word	0x00000000


	//----- nvinfo : EIATTR_FRAME_SIZE
	.align		4
.L_3:
        /*0018*/ 	.byte	0x04, 0x11
        /*001a*/ 	.short	(.L_5 - .L_4)
	.align		4
.L_4:
        /*001c*/ 	.word	index@(triton_poi_fused_cat_11)
        /*0020*/ 	.word	0x00000000


	//----- nvinfo : EIATTR_MIN_STACK_SIZE
	.align		4
.L_5:
        /*0024*/ 	.byte	0x04, 0x12
        /*0026*/ 	.short	(.L_7 - .L_6)
	.align		4
.L_6:
        /*0028*/ 	.word	index@(triton_poi_fused_cat_11)
        /*002c*/ 	.word	0x00000000
.L_7:


//--------------------- .nv.info.triton_poi_fused_cat_11 --------------------------
	.section	.nv.info.triton_poi_fused_cat_11,"",@"SHT_CUDA_INFO"
	.sectionflags	@""
	.align	4


	//----- nvinfo : EIATTR_CUDA_API_VERSION
	.align		4
        /*0000*/ 	.byte	0x04, 0x37
        /*0002*/ 	.short	(.L_9 - .L_8)
.L_8:
        /*0004*/ 	.word	0x0000007c


	//----- nvinfo : EIATTR_KPARAM_INFO
	.align		4
.L_9:
        /*0008*/ 	.byte	0x04, 0x17
        /*000a*/ 	.short	(.L_11 - .L_10)
.L_10:
        /*000c*/ 	.word	0x00000000
        /*0010*/ 	.short	0x0004
        /*0012*/ 	.short	0x0020
        /*0014*/ 	.byte	0x00, 0xf0, 0x11, 0x00


	//----- nvinfo : EIATTR_KPARAM_INFO
	.align		4
.L_11:
        /*0018*/ 	.byte	0x04, 0x17
        /*001a*/ 	.short	(.L_13 - .L_12)
.L_12:
        /*001c*/ 	.word	0x00000000
        /*0020*/ 	.short	0x0003
        /*0022*/ 	.short	0x0018
        /*0024*/ 	.byte	0x00, 0xf4, 0x21, 0x00


	//----- nvinfo : EIATTR_KPARAM_INFO
	.align		4
.L_13:
        /*0028*/ 	.byte	0x04, 0x17
        /*002a*/ 	.short	(.L_15 - .L_14)
.L_14:
        /*002c*/ 	.word	0x00000000
        /*0030*/ 	.short	0x0002
        /*0032*/ 	.short	0x0010
        /*0034*/ 	.byte	0x00, 0xf4, 0x21, 0x00


	//----- nvinfo : EIATTR_KPARAM_INFO
	.align		4
.L_15:
        /*0038*/ 	.byte	0x04, 0x17
        /*003a*/ 	.short	(.L_17 - .L_16)
.L_16:
        /*003c*/ 	.word	0x00000000
        /*0040*/ 	.short	0x0001
        /*0042*/ 	.short	0x0008
        /*0044*/ 	.byte	0x00, 0xf4, 0x21, 0x00


	//----- nvinfo : EIATTR_KPARAM_INFO
	.align		4
.L_17:
        /*0048*/ 	.byte	0x04, 0x17
        /*004a*/ 	.short	(.L_19 - .L_18)
.L_18:
        /*004c*/ 	.word	0x00000000
        /*0050*/ 	.short	0x0000
        /*0052*/ 	.short	0x0000
        /*0054*/ 	.byte	0x00, 0xf4, 0x21, 0x00


	//----- nvinfo : EIATTR_SPARSE_MMA_MASK
	.align		4
.L_19:
        /*0058*/ 	.byte	0x03, 0x50
        /*005a*/ 	.short	0x0000


	//----- nvinfo : EIATTR_MAXREG_COUNT
	.align		4
        /*005c*/ 	.byte	0x03, 0x1b
        /*005e*/ 	.short	0x00ff


	//----- nvinfo : EIATTR_EXIT_INSTR_OFFSETS
	.align		4
        /*0060*/ 	.byte	0x04, 0x1c
        /*0062*/ 	.short	(.L_21 - .L_20)


	//   ....[0]....
.L_20:
        /*0064*/ 	.word	0x00000350


	//----- nvinfo : EIATTR_REQNTID
	.align		4
.L_21:
        /*0068*/ 	.byte	0x04, 0x10
        /*006a*/ 	.short	(.L_23 - .L_22)
.L_22:
        /*006c*/ 	.word	0x00000100
        /*0070*/ 	.word	0x00000001
        /*0074*/ 	.word	0x00000001


	//----- nvinfo : EIATTR_CBANK_PARAM_SIZE
	.align		4
.L_23:
        /*0078*/ 	.byte	0x03, 0x19
        /*007a*/ 	.short	0x0024


	//----- nvinfo : EIATTR_PARAM_CBANK
	.align		4
        /*007c*/ 	.byte	0x04, 0x0a
        /*007e*/ 	.short	(.L_25 - .L_24)
	.align		4
.L_24:
        /*0080*/ 	.word	index@(.nv.constant0.triton_poi_fused_cat_11)
        /*0084*/ 	.short	0x0210
        /*0086*/ 	.short	0x0024


	//----- nvinfo : EIATTR_SW_WAR
	.align		4
.L_25:
        /*0088*/ 	.byte	0x04, 0x36
        /*008a*/ 	.short	(.L_27 - .L_26)
.L_26:
        /*008c*/ 	.word	0x00000008
.L_27:


//--------------------- .nv.callgraph             --------------------------
	.section	.nv.callgraph,"",@"SHT_CUDA_CALLGRAPH"
	.align	4
	.sectionentsize	8
	.align		4
        /*0000*/ 	.word	0x00000000
	.align		4
        /*0004*/ 	.word	0xffffffff
	.align		4
        /*0008*/ 	.word	0x00000000
	.align		4
        /*000c*/ 	.word	0xfffffffe
	.align		4
        /*0010*/ 	.word	0x00000000
	.align		4
        /*0014*/ 	.word	0xfffffffd
	.align		4
        /*0018*/ 	.word	0x00000000
	.align		4
        /*001c*/ 	.word	0xfffffffc


//--------------------- .text.triton_poi_fused_cat_11 --------------------------
	.section	.text.triton_poi_fused_cat_11,"ax",@progbits
	.align	128
        .global         triton_poi_fused_cat_11
        .type           triton_poi_fused_cat_11,@function
        .size           triton_poi_fused_cat_11,(.L_x_1 - triton_poi_fused_cat_11)
        .other          triton_poi_fused_cat_11,@"STO_CUDA_ENTRY STV_DEFAULT"
triton_poi_fused_cat_11:
.text.triton_poi_fused_cat_11:
[----:B------:R-:W-:Y:S01]  /*0000*/  LDC R1, c[0x0][0x28] ;  /* 0x00000a00ff017b82 */ /* 0x000fe20000000800 */
[----:B------:R-:W1:Y:S07]  /*0010*/  S2R R0, SR_TID.X ;  /* 0x0000000000007919 */ /* 0x000e6e0000002100 */
[----:B------:R-:W2:Y:S01]  /*0020*/  LDC.64 R4, c[0x0][0x218] ;  /* 0x00008600ff047b82 */ /* 0x000ea20000000a00 */
[----:B------:R-:W-:Y:S01]  /*0030*/  ULDC.64 UR6, c[0x0][0x220] ;  /* 0x0000880000067ab9 */ /* 0x000fe20000000a00 */
[----:B------:R-:W-:Y:S01]  /*0040*/  ULDC.64 UR4, c[0x0][0x208] ;  /* 0x0000820000047ab9 */ /* 0x000fe20000000a00 */
[----:B------:R-:W3:Y:S01]  /*0050*/  S2R R3, SR_CTAID.X ;  /* 0x0000000000037919 */ /* 0x000ee20000002500 */
[----:B-1----:R-:W-:-:S05]  /*0060*/  IMAD.SHL.U32 R0, R0, 0x2, RZ ;  /* 0x0000000200007824 */ /* 0x002fca00078e00ff */
[----:B------:R-:W-:-:S05]  /*0070*/  LOP3.LUT R0, R0, 0x1fe, RZ, 0xc0, !PT ;  /* 0x000001fe00007812 */ /* 0x000fca00078ec0ff */
[----:B---3--:R-:W-:Y:S02]  /*0080*/  IMAD R0, R3, 0x200, R0 ;  /* 0x0000020003007824 */ /* 0x008fe400078e0200 */
[----:B------:R-:W1:Y:S03]  /*0090*/  LDC.64 R2, c[0x0][0x210] ;  /* 0x00008400ff027b82 */ /* 0x000e660000000a00 */
[----:B------:R-:W-:-:S04]  /*00a0*/  SHF.R.S32.HI R7, RZ, 0x1f, R0 ;  /* 0x0000001fff077819 */ /* 0x000fc80000011400 */
[CC--:B------:R-:W-:Y:S02]  /*00b0*/  LEA.HI R6, R7.reuse, R0.reuse, RZ, 0x8 ;  /* 0x0000000007067211 */ /* 0x0c0fe400078f40ff */
[----:B------:R-:W-:Y:S02]  /*00c0*/  LEA.HI R10, R7, R0, RZ, 0x10 ;  /* 0x00000000070a7211 */ /* 0x000fe400078f80ff */
[----:B------:R-:W-:Y:S02]  /*00d0*/  SHF.R.S32.HI R8, RZ, 0x8, R6 ;  /* 0x00000008ff087819 */ /* 0x000fe40000011406 */
[----:B------:R-:W-:Y:S02]  /*00e0*/  LOP3.LUT R7, R6, 0xffffff00, RZ, 0xc0, !PT ;  /* 0xffffff0006077812 */ /* 0x000fe400078ec0ff */
[----:B------:R-:W-:Y:S02]  /*00f0*/  LEA.HI R9, R8, R8, RZ, 0x8 ;  /* 0x0000000808097211 */ /* 0x000fe400078f40ff */
[----:B------:R-:W-:Y:S01]  /*0100*/  SHF.R.S32.HI R11, RZ, 0x10, R10 ;  /* 0x00000010ff0b7819 */ /* 0x000fe2000001140a */
[----:B------:R-:W-:Y:S01]  /*0110*/  IMAD.IADD R7, R0, 0x1, -R7 ;  /* 0x0000000100077824 */ /* 0x000fe200078e0a07 */
[----:B------:R-:W-:-:S03]  /*0120*/  LOP3.LUT R9, R9, 0xffffff00, RZ, 0xc0, !PT ;  /* 0xffffff0009097812 */ /* 0x000fc600078ec0ff */
[----:B------:R-:W-:Y:S01]  /*0130*/  IMAD.SHL.U32 R6, R11, 0x8000, RZ ;  /* 0x000080000b067824 */ /* 0x000fe200078e00ff */
[----:B------:R-:W-:Y:S01]  /*0140*/  LOP3.LUT R11, R10, 0xffff0000, RZ, 0xc0, !PT ;  /* 0xffff00000a0b7812 */ /* 0x000fe200078ec0ff */
[----:B------:R-:W-:Y:S01]  /*0150*/  IMAD.IADD R9, R8, 0x1, -R9 ;  /* 0x0000000108097824 */ /* 0x000fe200078e0a09 */
[----:B------:R-:W-:Y:S02]  /*0160*/  SHF.R.S32.HI R10, RZ, 0x1f, R7 ;  /* 0x0000001fff0a7819 */ /* 0x000fe40000011407 */
[----:B------:R-:W-:Y:S01]  /*0170*/  SHF.R.S32.HI R13, RZ, 0x1f, R6 ;  /* 0x0000001fff0d7819 */ /* 0x000fe20000011406 */
[C---:B------:R-:W-:Y:S01]  /*0180*/  IMAD.SHL.U32 R8, R9.reuse, 0x100, RZ ;  /* 0x0000010009087824 */ /* 0x040fe200078e00ff */
[C---:B------:R-:W-:Y:S01]  /*0190*/  ISETP.GE.AND P0, PT, R9.reuse, 0x80, PT ;  /* 0x000000800900780c */ /* 0x040fe20003f06270 */
[----:B--2---:R-:W-:Y:S01]  /*01a0*/  IMAD.WIDE R4, R9, 0x4, R4 ;  /* 0x0000000409047825 */ /* 0x004fe200078e0204 */
[----:B------:R-:W-:Y:S02]  /*01b0*/  IADD3 R11, R6, R0, -R11 ;  /* 0x00000000060b7210 */ /* 0x000fe40007ffe80b */
[----:B------:R-:W-:-:S02]  /*01c0*/  IADD3 R7, P1, P2, R8, R7, R6 ;  /* 0x0000000708077210 */ /* 0x000fc40007a3e006 */
[----:B------:R-:W-:Y:S01]  /*01d0*/  SHF.R.S32.HI R8, RZ, 0x1f, R8 ;  /* 0x0000001fff087819 */ /* 0x000fe20000011408 */
[----:B-1----:R-:W-:-:S03]  /*01e0*/  IMAD.WIDE R2, R11, 0x4, R2 ;  /* 0x000000040b027825 */ /* 0x002fc600078e0202 */
[----:B------:R-:W-:Y:S02]  /*01f0*/  IADD3.X R8, R8, R10, R13, P1, P2 ;  /* 0x0000000a08087210 */ /* 0x000fe40000fe440d */
[----:B------:R-:W-:Y:S02]  /*0200*/  CS2R R10, SRZ ;  /* 0x00000000000a7805 */ /* 0x000fe4000001ff00 */
[----:B------:R-:W-:Y:S02]  /*0210*/  ISETP.GT.AND P1, PT, R9, 0x7f, PT ;  /* 0x0000007f0900780c */ /* 0x000fe40003f24270 */
[----:B------:R-:W-:Y:S02]  /*0220*/  CS2R R12, SRZ ;  /* 0x00000000000c7805 */ /* 0x000fe4000001ff00 */
[C---:B------:R-:W-:Y:S02]  /*0230*/  LEA R6, P2, R7.reuse, UR6, 0x2 ;  /* 0x0000000607067c11 */ /* 0x040fe4000f8410ff */
[----:B------:R-:W-:Y:S01]  /*0240*/  CS2R R14, SRZ ;  /* 0x00000000000e7805 */ /* 0x000fe2000001ff00 */
[----:B------:R-:W2:Y:S01]  /*0250*/  @!P0 LDG.E.64 R10, desc[UR4][R2.64] ;  /* 0x00000004020a8981 */ /* 0x000ea2000c1e1b00 */
[----:B------:R-:W-:-:S02]  /*0260*/  LEA.HI.X R7, R7, UR7, R8, 0x2, P2 ;  /* 0x0000000707077c11 */ /* 0x000fc400090f1408 */
[----:B------:R-:W1:Y:S01]  /*0270*/  LDC.64 R8, c[0x0][0x228] ;  /* 0x00008a00ff087b82 */ /* 0x000e620000000a00 */
[----:B------:R-:W3:Y:S04]  /*0280*/  @!P0 LDG.E.EL R12, desc[UR4][R4.64] ;  /* 0x00000004040c8981 */ /* 0x000ee8000c2e1900 */
[----:B------:R-:W4:Y:S04]  /*0290*/  @!P0 LDG.E.EL R13, desc[UR4][R4.64] ;  /* 0x00000004040d8981 */ /* 0x000f28000c2e1900 */
[----:B------:R-:W5:Y:S01]  /*02a0*/  @P1 LDG.E.64 R14, desc[UR4][R6.64+-0x20000] ;  /* 0xfe000004060e1981 */ /* 0x000f62000c1e1b00 */
[----:B--2---:R-:W-:-:S02]  /*02b0*/  SEL R10, R10, RZ, !P0 ;  /* 0x000000ff0a0a7207 */ /* 0x004fc40004000000 */
[----:B------:R-:W-:Y:S02]  /*02c0*/  SEL R16, R11, RZ, !P0 ;  /* 0x000000ff0b107207 */ /* 0x000fe40004000000 */
[----:B---3--:R-:W-:Y:S02]  /*02d0*/  SEL R3, R12, RZ, !P0 ;  /* 0x000000ff0c037207 */ /* 0x008fe40004000000 */
[----:B----4-:R-:W-:-:S03]  /*02e0*/  SEL R13, R13, RZ, !P0 ;  /* 0x000000ff0d0d7207 */ /* 0x010fc60004000000 */
[----:B------:R-:W-:Y:S01]  /*02f0*/  FADD R12, R10, R3 ;  /* 0x000000030a0c7221 */ /* 0x000fe20000000000 */
[----:B-1----:R-:W-:Y:S01]  /*0300*/  IMAD.WIDE R2, R0, 0x4, R8 ;  /* 0x0000000400027825 */ /* 0x002fe200078e0208 */
[----:B-----5:R-:W-:-:S03]  /*0310*/  @P0 SEL R12, R14, RZ, P1 ;  /* 0x000000ff0e0c0207 */ /* 0x020fc60000800000 */
[----:B------:R-:W-:Y:S01]  /*0320*/  FADD R13, R16, R13 ;  /* 0x0000000d100d7221 */ /* 0x000fe20000000000 */
[----:B------:R-:W-:-:S05]  /*0330*/  @P0 SEL R13, R15, RZ, P1 ;  /* 0x000000ff0f0d0207 */ /* 0x000fca0000800000 */
[----:B------:R-:W-:Y:S01]  /*0340*/  STG.E.64 desc[UR4][R2.64], R12 ;  /* 0x0000000c02007986 */ /* 0x000fe2000c101b04 */
[----:B------:R-:W-:Y:S05]  /*0350*/  EXIT ;  /* 0x000000000000794d */ /* 0x000fea0003800000 */
.L_x_0:
[----:B------:R-:W-:-:S00]  /*0360*/  BRA `(.L_x_0) ;  /* 0xfffffffc00fc7947 */ /* 0x000fc0000383ffff */
[----:B------:R-:W-:-:S00]  /*0370*/  NOP ;  /* 0x0000000000007918 */ /* 0x000fc00000000000 */
        /* <DEDUP_REMOVED lines=8> */
.L_x_1:


//--------------------- .nv.constant0.triton_poi_fused_cat_11 --------------------------
	.section	.nv.constant0.triton_poi_fused_cat_11,"a",@progbits
	.sectionflags	@""
	.align	4
.nv.constant0.triton_poi_fused_cat_11:
	.zero		564
